//
// Generated by NVIDIA NVVM Compiler
//
// Compiler Build ID: CL-36424714
// Cuda compilation tools, release 13.0, V13.0.88
// Based on NVVM 20.0.0
//

.version 9.0
.target sm_100
.address_size 64

	// .globl	_Z10matmul_gpuPKfS0_Pfiii
.global .align 1 .b8 _ZN34_INTERNAL_aecf3123_4_k_cu_621dcec54cuda3std3__45__cpo5beginE[1];
.global .align 1 .b8 _ZN34_INTERNAL_aecf3123_4_k_cu_621dcec54cuda3std3__45__cpo3endE[1];
.global .align 1 .b8 _ZN34_INTERNAL_aecf3123_4_k_cu_621dcec54cuda3std3__45__cpo6cbeginE[1];
.global .align 1 .b8 _ZN34_INTERNAL_aecf3123_4_k_cu_621dcec54cuda3std3__45__cpo4cendE[1];
.global .align 1 .b8 _ZN34_INTERNAL_aecf3123_4_k_cu_621dcec54cuda3std3__45__cpo6rbeginE[1];
.global .align 1 .b8 _ZN34_INTERNAL_aecf3123_4_k_cu_621dcec54cuda3std3__45__cpo4rendE[1];
.global .align 1 .b8 _ZN34_INTERNAL_aecf3123_4_k_cu_621dcec54cuda3std3__45__cpo7crbeginE[1];
.global .align 1 .b8 _ZN34_INTERNAL_aecf3123_4_k_cu_621dcec54cuda3std3__45__cpo5crendE[1];
.global .align 1 .b8 _ZN34_INTERNAL_aecf3123_4_k_cu_621dcec54cuda3std3__436_GLOBAL__N__aecf3123_4_k_cu_621dcec56ignoreE[1];
.global .align 1 .b8 _ZN34_INTERNAL_aecf3123_4_k_cu_621dcec54cuda3std3__419piecewise_constructE[1];
.global .align 1 .b8 _ZN34_INTERNAL_aecf3123_4_k_cu_621dcec54cuda3std3__48in_placeE[1];
.global .align 1 .b8 _ZN34_INTERNAL_aecf3123_4_k_cu_621dcec54cuda3std3__420unreachable_sentinelE[1];
.global .align 1 .b8 _ZN34_INTERNAL_aecf3123_4_k_cu_621dcec54cuda3std3__47nulloptE[1];
.global .align 1 .b8 _ZN34_INTERNAL_aecf3123_4_k_cu_621dcec54cuda3std3__48unexpectE[1];
.global .align 1 .b8 _ZN34_INTERNAL_aecf3123_4_k_cu_621dcec54cuda3std6ranges3__45__cpo4swapE[1];
.global .align 1 .b8 _ZN34_INTERNAL_aecf3123_4_k_cu_621dcec54cuda3std6ranges3__45__cpo9iter_moveE[1];
.global .align 1 .b8 _ZN34_INTERNAL_aecf3123_4_k_cu_621dcec54cuda3std6ranges3__45__cpo5beginE[1];
.global .align 1 .b8 _ZN34_INTERNAL_aecf3123_4_k_cu_621dcec54cuda3std6ranges3__45__cpo3endE[1];
.global .align 1 .b8 _ZN34_INTERNAL_aecf3123_4_k_cu_621dcec54cuda3std6ranges3__45__cpo6cbeginE[1];
.global .align 1 .b8 _ZN34_INTERNAL_aecf3123_4_k_cu_621dcec54cuda3std6ranges3__45__cpo4cendE[1];
.global .align 1 .b8 _ZN34_INTERNAL_aecf3123_4_k_cu_621dcec54cuda3std6ranges3__45__cpo7advanceE[1];
.global .align 1 .b8 _ZN34_INTERNAL_aecf3123_4_k_cu_621dcec54cuda3std6ranges3__45__cpo9iter_swapE[1];
.global .align 1 .b8 _ZN34_INTERNAL_aecf3123_4_k_cu_621dcec54cuda3std6ranges3__45__cpo4nextE[1];
.global .align 1 .b8 _ZN34_INTERNAL_aecf3123_4_k_cu_621dcec54cuda3std6ranges3__45__cpo4prevE[1];
.global .align 1 .b8 _ZN34_INTERNAL_aecf3123_4_k_cu_621dcec54cuda3std6ranges3__45__cpo4dataE[1];
.global .align 1 .b8 _ZN34_INTERNAL_aecf3123_4_k_cu_621dcec54cuda3std6ranges3__45__cpo5cdataE[1];
.global .align 1 .b8 _ZN34_INTERNAL_aecf3123_4_k_cu_621dcec54cuda3std6ranges3__45__cpo4sizeE[1];
.global .align 1 .b8 _ZN34_INTERNAL_aecf3123_4_k_cu_621dcec54cuda3std6ranges3__45__cpo5ssizeE[1];
.global .align 1 .b8 _ZN34_INTERNAL_aecf3123_4_k_cu_621dcec54cuda3std6ranges3__45__cpo8distanceE[1];
.global .align 1 .b8 _ZN34_INTERNAL_aecf3123_4_k_cu_621dcec56thrust24THRUST_300001_SM_1000_NS8cuda_cub3parE[1];
.global .align 1 .b8 _ZN34_INTERNAL_aecf3123_4_k_cu_621dcec56thrust24THRUST_300001_SM_1000_NS8cuda_cub10par_nosyncE[1];
.global .align 1 .b8 _ZN34_INTERNAL_aecf3123_4_k_cu_621dcec56thrust24THRUST_300001_SM_1000_NS6system6detail10sequential3seqE[1];
.global .align 1 .b8 _ZN34_INTERNAL_aecf3123_4_k_cu_621dcec56thrust24THRUST_300001_SM_1000_NS12placeholders2_1E[1];
.global .align 1 .b8 _ZN34_INTERNAL_aecf3123_4_k_cu_621dcec56thrust24THRUST_300001_SM_1000_NS12placeholders2_2E[1];
.global .align 1 .b8 _ZN34_INTERNAL_aecf3123_4_k_cu_621dcec56thrust24THRUST_300001_SM_1000_NS12placeholders2_3E[1];
.global .align 1 .b8 _ZN34_INTERNAL_aecf3123_4_k_cu_621dcec56thrust24THRUST_300001_SM_1000_NS12placeholders2_4E[1];
.global .align 1 .b8 _ZN34_INTERNAL_aecf3123_4_k_cu_621dcec56thrust24THRUST_300001_SM_1000_NS12placeholders2_5E[1];
.global .align 1 .b8 _ZN34_INTERNAL_aecf3123_4_k_cu_621dcec56thrust24THRUST_300001_SM_1000_NS12placeholders2_6E[1];
.global .align 1 .b8 _ZN34_INTERNAL_aecf3123_4_k_cu_621dcec56thrust24THRUST_300001_SM_1000_NS12placeholders2_7E[1];
.global .align 1 .b8 _ZN34_INTERNAL_aecf3123_4_k_cu_621dcec56thrust24THRUST_300001_SM_1000_NS12placeholders2_8E[1];
.global .align 1 .b8 _ZN34_INTERNAL_aecf3123_4_k_cu_621dcec56thrust24THRUST_300001_SM_1000_NS12placeholders2_9E[1];
.global .align 1 .b8 _ZN34_INTERNAL_aecf3123_4_k_cu_621dcec56thrust24THRUST_300001_SM_1000_NS12placeholders3_10E[1];
.global .align 1 .b8 _ZN34_INTERNAL_aecf3123_4_k_cu_621dcec56thrust24THRUST_300001_SM_1000_NS3seqE[1];

.visible .entry _Z10matmul_gpuPKfS0_Pfiii(
	.param .u64 .ptr .align 1 _Z10matmul_gpuPKfS0_Pfiii_param_0,
	.param .u64 .ptr .align 1 _Z10matmul_gpuPKfS0_Pfiii_param_1,
	.param .u64 .ptr .align 1 _Z10matmul_gpuPKfS0_Pfiii_param_2,
	.param .u32 _Z10matmul_gpuPKfS0_Pfiii_param_3,
	.param .u32 _Z10matmul_gpuPKfS0_Pfiii_param_4,
	.param .u32 _Z10matmul_gpuPKfS0_Pfiii_param_5
)
{
	.reg .pred 	%p<13>;
	.reg .b32 	%r<41>;
	.reg .b32 	%f<68>;
	.reg .b64 	%rd<53>;

	ld.param.u64 	%rd7, [_Z10matmul_gpuPKfS0_Pfiii_param_0];
	ld.param.u64 	%rd8, [_Z10matmul_gpuPKfS0_Pfiii_param_1];
	ld.param.u64 	%rd6, [_Z10matmul_gpuPKfS0_Pfiii_param_2];
	ld.param.u32 	%r20, [_Z10matmul_gpuPKfS0_Pfiii_param_3];
	ld.param.u32 	%r18, [_Z10matmul_gpuPKfS0_Pfiii_param_4];
	ld.param.u32 	%r19, [_Z10matmul_gpuPKfS0_Pfiii_param_5];
	cvta.to.global.u64 	%rd1, %rd8;
	cvta.to.global.u64 	%rd2, %rd7;
	mov.u32 	%r21, %ctaid.y;
	mov.u32 	%r22, %ntid.y;
	mov.u32 	%r23, %tid.y;
	mad.lo.s32 	%r1, %r21, %r22, %r23;
	mov.u32 	%r24, %ctaid.x;
	mov.u32 	%r25, %ntid.x;
	mov.u32 	%r26, %tid.x;
	mad.lo.s32 	%r2, %r24, %r25, %r26;
	setp.ge.s32 	%p1, %r1, %r20;
	setp.ge.s32 	%p2, %r2, %r19;
	or.pred  	%p3, %p1, %p2;
	@%p3 bra 	$L__BB0_14;
	setp.lt.s32 	%p4, %r18, 1;
	mov.f32 	%f67, 0f00000000;
	@%p4 bra 	$L__BB0_13;
	mul.lo.s32 	%r3, %r18, %r1;
	and.b32  	%r4, %r18, 7;
	setp.lt.u32 	%p5, %r18, 8;
	mov.f32 	%f67, 0f00000000;
	mov.b32 	%r39, 0;
	@%p5 bra 	$L__BB0_5;
	and.b32  	%r39, %r18, 2147483640;
	neg.s32 	%r37, %r39;
	shl.b32 	%r7, %r19, 3;
	mul.wide.u32 	%rd9, %r3, 4;
	add.s64 	%rd10, %rd9, %rd2;
	add.s64 	%rd52, %rd10, 16;
	mov.f32 	%f67, 0f00000000;
	mul.wide.s32 	%rd13, %r19, 4;
	mov.u32 	%r36, %r2;
$L__BB0_4:
	.pragma "nounroll";
	ld.global.f32 	%f17, [%rd52+-16];
	mul.wide.s32 	%rd11, %r36, 4;
	add.s64 	%rd12, %rd1, %rd11;
	ld.global.f32 	%f18, [%rd12];
	fma.rn.f32 	%f19, %f17, %f18, %f67;
	ld.global.f32 	%f20, [%rd52+-12];
	add.s64 	%rd14, %rd12, %rd13;
	ld.global.f32 	%f21, [%rd14];
	fma.rn.f32 	%f22, %f20, %f21, %f19;
	ld.global.f32 	%f23, [%rd52+-8];
	add.s64 	%rd15, %rd14, %rd13;
	ld.global.f32 	%f24, [%rd15];
	fma.rn.f32 	%f25, %f23, %f24, %f22;
	ld.global.f32 	%f26, [%rd52+-4];
	add.s64 	%rd16, %rd15, %rd13;
	ld.global.f32 	%f27, [%rd16];
	fma.rn.f32 	%f28, %f26, %f27, %f25;
	ld.global.f32 	%f29, [%rd52];
	add.s64 	%rd17, %rd16, %rd13;
	ld.global.f32 	%f30, [%rd17];
	fma.rn.f32 	%f31, %f29, %f30, %f28;
	ld.global.f32 	%f32, [%rd52+4];
	add.s64 	%rd18, %rd17, %rd13;
	ld.global.f32 	%f33, [%rd18];
	fma.rn.f32 	%f34, %f32, %f33, %f31;
	ld.global.f32 	%f35, [%rd52+8];
	add.s64 	%rd19, %rd18, %rd13;
	ld.global.f32 	%f36, [%rd19];
	fma.rn.f32 	%f37, %f35, %f36, %f34;
	ld.global.f32 	%f38, [%rd52+12];
	add.s64 	%rd20, %rd19, %rd13;
	ld.global.f32 	%f39, [%rd20];
	fma.rn.f32 	%f67, %f38, %f39, %f37;
	add.s32 	%r37, %r37, 8;
	add.s32 	%r36, %r36, %r7;
	add.s64 	%rd52, %rd52, 32;
	setp.ne.s32 	%p6, %r37, 0;
	@%p6 bra 	$L__BB0_4;
$L__BB0_5:
	setp.eq.s32 	%p7, %r4, 0;
	@%p7 bra 	$L__BB0_13;
	and.b32  	%r13, %r18, 3;
	setp.lt.u32 	%p8, %r4, 4;
	@%p8 bra 	$L__BB0_8;
	add.s32 	%r28, %r39, %r3;
	mul.wide.u32 	%rd21, %r28, 4;
	add.s64 	%rd22, %rd2, %rd21;
	ld.global.f32 	%f41, [%rd22];
	mad.lo.s32 	%r29, %r39, %r19, %r2;
	mul.wide.s32 	%rd23, %r29, 4;
	add.s64 	%rd24, %rd1, %rd23;
	ld.global.f32 	%f42, [%rd24];
	fma.rn.f32 	%f43, %f41, %f42, %f67;
	cvt.u64.u32 	%rd25, %r3;
	cvt.u64.u32 	%rd26, %r39;
	add.s64 	%rd27, %rd26, %rd25;
	shl.b64 	%rd28, %rd27, 2;
	add.s64 	%rd29, %rd2, %rd28;
	ld.global.f32 	%f44, [%rd29+4];
	mul.wide.s32 	%rd30, %r19, 4;
	add.s64 	%rd31, %rd24, %rd30;
	ld.global.f32 	%f45, [%rd31];
	fma.rn.f32 	%f46, %f44, %f45, %f43;
	ld.global.f32 	%f47, [%rd29+8];
	add.s64 	%rd32, %rd31, %rd30;
	ld.global.f32 	%f48, [%rd32];
	fma.rn.f32 	%f49, %f47, %f48, %f46;
	ld.global.f32 	%f50, [%rd29+12];
	add.s64 	%rd33, %rd32, %rd30;
	ld.global.f32 	%f51, [%rd33];
	fma.rn.f32 	%f67, %f50, %f51, %f49;
	add.s32 	%r39, %r39, 4;
$L__BB0_8:
	setp.eq.s32 	%p9, %r13, 0;
	@%p9 bra 	$L__BB0_13;
	setp.eq.s32 	%p10, %r13, 1;
	@%p10 bra 	$L__BB0_11;
	add.s32 	%r30, %r39, %r3;
	mul.wide.u32 	%rd34, %r30, 4;
	add.s64 	%rd35, %rd2, %rd34;
	ld.global.f32 	%f53, [%rd35];
	mad.lo.s32 	%r31, %r39, %r19, %r2;
	mul.wide.s32 	%rd36, %r31, 4;
	add.s64 	%rd37, %rd1, %rd36;
	ld.global.f32 	%f54, [%rd37];
	fma.rn.f32 	%f55, %f53, %f54, %f67;
	cvt.u64.u32 	%rd38, %r3;
	cvt.u64.u32 	%rd39, %r39;
	add.s64 	%rd40, %rd39, %rd38;
	shl.b64 	%rd41, %rd40, 2;
	add.s64 	%rd42, %rd2, %rd41;
	ld.global.f32 	%f56, [%rd42+4];
	mul.wide.s32 	%rd43, %r19, 4;
	add.s64 	%rd44, %rd37, %rd43;
	ld.global.f32 	%f57, [%rd44];
	fma.rn.f32 	%f67, %f56, %f57, %f55;
	add.s32 	%r39, %r39, 2;
$L__BB0_11:
	and.b32  	%r32, %r18, 1;
	setp.eq.b32 	%p11, %r32, 1;
	not.pred 	%p12, %p11;
	@%p12 bra 	$L__BB0_13;
	add.s32 	%r33, %r39, %r3;
	mul.wide.u32 	%rd45, %r33, 4;
	add.s64 	%rd46, %rd2, %rd45;
	ld.global.f32 	%f58, [%rd46];
	mad.lo.s32 	%r34, %r39, %r19, %r2;
	mul.wide.s32 	%rd47, %r34, 4;
	add.s64 	%rd48, %rd1, %rd47;
	ld.global.f32 	%f59, [%rd48];
	fma.rn.f32 	%f67, %f58, %f59, %f67;
$L__BB0_13:
	mad.lo.s32 	%r35, %r19, %r1, %r2;
	cvta.to.global.u64 	%rd49, %rd6;
	mul.wide.s32 	%rd50, %r35, 4;
	add.s64 	%rd51, %rd49, %rd50;
	st.global.f32 	[%rd51], %f67;
$L__BB0_14:
	ret;

}
	// .globl	_ZN3cub18CUB_300001_SM_10006detail11EmptyKernelIvEEvv
.visible .entry _ZN3cub18CUB_300001_SM_10006detail11EmptyKernelIvEEvv()
{


	ret;

}


// ===== COMPILED SASS (sm_100) =====

	.target	sm_100

	.elftype	@"ET_EXEC"


//--------------------- .note.nv.tkinfo           --------------------------
	.section	.note.nv.tkinfo,"",@"SHT_NOTE"
	.sectionflags	@"SHF_NOTE_NV_TKINFO"
	.tkinfo
        /*0018*/ 	.word	0x00000002
        /*0030*/ 	.string	""
        /*0030*/ 	.string	"ptxas"
        /*0030*/ 	.string	"Cuda compilation tools, release 13.0, V13.0.88"
        /*0030*/ 	.string	"Build cuda_13.0.r13.0/compiler.36424714_0"
        /*0030*/ 	.string	"-arch sm_100 -m 64 "



//--------------------- .note.nv.cuinfo           --------------------------
	.section	.note.nv.cuinfo,"",@"SHT_NOTE"
	.sectionflags	@"SHF_NOTE_NV_CUINFO"
        /*0018*/ 	.short	0x0002
        /*001a*/ 	.short	0x0064
        /*001c*/ 	.short	0x0082
	.zero		2


//--------------------- .nv.info                  --------------------------
	.section	.nv.info,"",@"SHT_CUDA_INFO"
	.align	4


	//----- nvinfo : EIATTR_REGCOUNT
	.align		4
        /*0000*/ 	.byte	0x04, 0x2f
        /*0002*/ 	.short	(.L_44 - .L_43)
	.align		4
.L_43:
        /*0004*/ 	.word	index@(_Z10matmul_gpuPKfS0_Pfiii)
        /*0008*/ 	.word	0x00000020


	//----- nvinfo : EIATTR_FRAME_SIZE
	.align		4
.L_44:
        /*000c*/ 	.byte	0x04, 0x11
        /*000e*/ 	.short	(.L_46 - .L_45)
	.align		4
.L_45:
        /*0010*/ 	.word	index@(_Z10matmul_gpuPKfS0_Pfiii)
        /*0014*/ 	.word	0x00000000


	//----- nvinfo : EIATTR_REGCOUNT
	.align		4
.L_46:
        /*0018*/ 	.byte	0x04, 0x2f
        /*001a*/ 	.short	(.L_48 - .L_47)
	.align		4
.L_47:
        /*001c*/ 	.word	index@(_ZN3cub18CUB_300001_SM_10006detail11EmptyKernelIvEEvv)
        /*0020*/ 	.word	0x00000004


	//----- nvinfo : EIATTR_FRAME_SIZE
	.align		4
.L_48:
        /*0024*/ 	.byte	0x04, 0x11
        /*0026*/ 	.short	(.L_50 - .L_49)
	.align		4
.L_49:
        /*0028*/ 	.word	index@(_ZN3cub18CUB_300001_SM_10006detail11EmptyKernelIvEEvv)
        /*002c*/ 	.word	0x00000000


	//----- nvinfo : EIATTR_MIN_STACK_SIZE
	.align		4
.L_50:
        /*0030*/ 	.byte	0x04, 0x12
        /*0032*/ 	.short	(.L_52 - .L_51)
	.align		4
.L_51:
        /*0034*/ 	.word	index@(_ZN3cub18CUB_300001_SM_10006detail11EmptyKernelIvEEvv)
        /*0038*/ 	.word	0x00000000


	//----- nvinfo : EIATTR_MIN_STACK_SIZE
	.align		4
.L_52:
        /*003c*/ 	.byte	0x04, 0x12
        /*003e*/ 	.short	(.L_54 - .L_53)
	.align		4
.L_53:
        /*0040*/ 	.word	index@(_Z10matmul_gpuPKfS0_Pfiii)
        /*0044*/ 	.word	0x00000000
.L_54:


//--------------------- .nv.compat                --------------------------
	.section	.nv.compat,"",@"SHT_CUDA_COMPAT_INFO"
	.align	4
        /*0000*/ 	.byte	0x02, 0x09, 0x00, 0x00, 0x02, 0x02, 0x01, 0x00, 0x02, 0x05, 0x05, 0x00, 0x03, 0x07, 0x01, 0x01
        /*0010*/ 	.byte	0x02, 0x03, 0x00, 0x00, 0x02, 0x06, 0x01, 0x00, 0x04, 0x0b, 0x08, 0x00, 0x09, 0x00, 0x00, 0x00
        /*0020*/ 	.byte	0x00, 0x00, 0x00, 0x00


//--------------------- .nv.info._ZN3cub18CUB_300001_SM_10006detail11EmptyKernelIvEEvv --------------------------
	.section	.nv.info._ZN3cub18CUB_300001_SM_10006detail11EmptyKernelIvEEvv,"",@"SHT_CUDA_INFO"
	.sectionflags	@""
	.align	4


	//----- nvinfo : EIATTR_CUDA_API_VERSION
	.align		4
        /*0000*/ 	.byte	0x04, 0x37
        /*0002*/ 	.short	(.L_56 - .L_55)
.L_55:
        /*0004*/ 	.word	0x00000082


	//----- nvinfo : EIATTR_SPARSE_MMA_MASK
	.align		4
.L_56:
        /*0008*/ 	.byte	0x03, 0x50
        /*000a*/ 	.short	0x0000


	//----- nvinfo : EIATTR_MAXREG_COUNT
	.align		4
        /*000c*/ 	.byte	0x03, 0x1b
        /*000e*/ 	.short	0x00ff


	//----- nvinfo : EIATTR_MERCURY_ISA_VERSION
	.align		4
        /*0010*/ 	.byte	0x03, 0x5f
        /*0012*/ 	.short	0x0101


	//----- nvinfo : EIATTR_VRC_CTA_INIT_COUNT
	.align		4
        /*0014*/ 	.byte	0x02, 0x4a
	.zero		1
	.zero		1


	//----- nvinfo : EIATTR_EXIT_INSTR_OFFSETS
	.align		4
        /*0018*/ 	.byte	0x04, 0x1c
        /*001a*/ 	.short	(.L_58 - .L_57)


	//   ....[0]....
.L_57:
        /*001c*/ 	.word	0x00000010


	//----- nvinfo : EIATTR_SW_WAR
	.align		4
.L_58:
        /*0020*/ 	.byte	0x04, 0x36
        /*0022*/ 	.short	(.L_60 - .L_59)
.L_59:
        /*0024*/ 	.word	0x00000008
.L_60:


//--------------------- .nv.info._Z10matmul_gpuPKfS0_Pfiii --------------------------
	.section	.nv.info._Z10matmul_gpuPKfS0_Pfiii,"",@"SHT_CUDA_INFO"
	.sectionflags	@""
	.align	4


	//----- nvinfo : EIATTR_CUDA_API_VERSION
	.align		4
        /*0000*/ 	.byte	0x04, 0x37
        /*0002*/ 	.short	(.L_62 - .L_61)
.L_61:
        /*0004*/ 	.word	0x00000082


	//----- nvinfo : EIATTR_KPARAM_INFO
	.align		4
.L_62:
        /*0008*/ 	.byte	0x04, 0x17
        /*000a*/ 	.short	(.L_64 - .L_63)
.L_63:
        /*000c*/ 	.word	0x00000000
        /*0010*/ 	.short	0x0005
        /*0012*/ 	.short	0x0020
        /*0014*/ 	.byte	0x00, 0xf0, 0x11, 0x00


	//----- nvinfo : EIATTR_KPARAM_INFO
	.align		4
.L_64:
        /*0018*/ 	.byte	0x04, 0x17
        /*001a*/ 	.short	(.L_66 - .L_65)
.L_65:
        /*001c*/ 	.word	0x00000000
        /*0020*/ 	.short	0x0004
        /*0022*/ 	.short	0x001c
        /*0024*/ 	.byte	0x00, 0xf0, 0x11, 0x00


	//----- nvinfo : EIATTR_KPARAM_INFO
	.align		4
.L_66:
        /*0028*/ 	.byte	0x04, 0x17
        /*002a*/ 	.short	(.L_68 - .L_67)
.L_67:
        /*002c*/ 	.word	0x00000000
        /*0030*/ 	.short	0x0003
        /*0032*/ 	.short	0x0018
        /*0034*/ 	.byte	0x00, 0xf0, 0x11, 0x00


	//----- nvinfo : EIATTR_KPARAM_INFO
	.align		4
.L_68:
        /*0038*/ 	.byte	0x04, 0x17
        /*003a*/ 	.short	(.L_70 - .L_69)
.L_69:
        /*003c*/ 	.word	0x00000000
        /*0040*/ 	.short	0x0002
        /*0042*/ 	.short	0x0010
        /*0044*/ 	.byte	0x00, 0xf5, 0x21, 0x00


	//----- nvinfo : EIATTR_KPARAM_INFO
	.align		4
.L_70:
        /*0048*/ 	.byte	0x04, 0x17
        /*004a*/ 	.short	(.L_72 - .L_71)
.L_71:
        /*004c*/ 	.word	0x00000000
        /*0050*/ 	.short	0x0001
        /*0052*/ 	.short	0x0008
        /*0054*/ 	.byte	0x00, 0xf5, 0x21, 0x00


	//----- nvinfo : EIATTR_KPARAM_INFO
	.align		4
.L_72:
        /*0058*/ 	.byte	0x04, 0x17
        /*005a*/ 	.short	(.L_74 - .L_73)
.L_73:
        /*005c*/ 	.word	0x00000000
        /*0060*/ 	.short	0x0000
        /*0062*/ 	.short	0x0000
        /*0064*/ 	.byte	0x00, 0xf5, 0x21, 0x00


	//----- nvinfo : EIATTR_SPARSE_MMA_MASK
	.align		4
.L_74:
        /*0068*/ 	.byte	0x03, 0x50
        /*006a*/ 	.short	0x0000


	//----- nvinfo : EIATTR_MAXREG_COUNT
	.align		4
        /*006c*/ 	.byte	0x03, 0x1b
        /*006e*/ 	.short	0x00ff


	//----- nvinfo : EIATTR_MERCURY_ISA_VERSION
	.align		4
        /*0070*/ 	.byte	0x03, 0x5f
        /*0072*/ 	.short	0x0101


	//----- nvinfo : EIATTR_VRC_CTA_INIT_COUNT
	.align		4
        /*0074*/ 	.byte	0x02, 0x4a
	.zero		1
	.zero		1


	//----- nvinfo : EIATTR_EXIT_INSTR_OFFSETS
	.align		4
        /*0078*/ 	.byte	0x04, 0x1c
        /*007a*/ 	.short	(.L_76 - .L_75)


	//   ....[0]....
.L_75:
        /*007c*/ 	.word	0x000000d0


	//   ....[1]....
        /*0080*/ 	.word	0x000008f0


	//----- nvinfo : EIATTR_CBANK_PARAM_SIZE
	.align		4
.L_76:
        /*0084*/ 	.byte	0x03, 0x19
        /*0086*/ 	.short	0x0024


	//----- nvinfo : EIATTR_PARAM_CBANK
	.align		4
        /*0088*/ 	.byte	0x04, 0x0a
        /*008a*/ 	.short	(.L_78 - .L_77)
	.align		4
.L_77:
        /*008c*/ 	.word	index@(.nv.constant0._Z10matmul_gpuPKfS0_Pfiii)
        /*0090*/ 	.short	0x0380
        /*0092*/ 	.short	0x0024


	//----- nvinfo : EIATTR_SW_WAR
	.align		4
.L_78:
        /*0094*/ 	.byte	0x04, 0x36
        /*0096*/ 	.short	(.L_80 - .L_79)
.L_79:
        /*0098*/ 	.word	0x00000008
.L_80:


//--------------------- .nv.callgraph             --------------------------
	.section	.nv.callgraph,"",@"SHT_CUDA_CALLGRAPH"
	.align	4
	.sectionentsize	8
	.align		4
        /*0000*/ 	.word	0x00000000
	.align		4
        /*0004*/ 	.word	0xffffffff
	.align		4
        /*0008*/ 	.word	0x00000000
	.align		4
        /*000c*/ 	.word	0xfffffffe
	.align		4
        /*0010*/ 	.word	0x00000000
	.align		4
        /*0014*/ 	.word	0xfffffffd
	.align		4
        /*0018*/ 	.word	0x00000000
	.align		4
        /*001c*/ 	.word	0xfffffffc


//--------------------- .nv.constant4             --------------------------
	.section	.nv.constant4,"a",@progbits
	.align	8
	.align		8
.nv.constant4:
        /*0000*/ 	.dword	_ZN34_INTERNAL_aecf3123_4_k_cu_621dcec54cuda3std3__45__cpo5beginE
	.align		8
        /*0008*/ 	.dword	_ZN34_INTERNAL_aecf3123_4_k_cu_621dcec54cuda3std3__45__cpo3endE
	.align		8
        /*0010*/ 	.dword	_ZN34_INTERNAL_aecf3123_4_k_cu_621dcec54cuda3std3__45__cpo6cbeginE
	.align		8
        /*0018*/ 	.dword	_ZN34_INTERNAL_aecf3123_4_k_cu_621dcec54cuda3std3__45__cpo4cendE
	.align		8
        /*0020*/ 	.dword	_ZN34_INTERNAL_aecf3123_4_k_cu_621dcec54cuda3std3__45__cpo6rbeginE
	.align		8
        /*0028*/ 	.dword	_ZN34_INTERNAL_aecf3123_4_k_cu_621dcec54cuda3std3__45__cpo4rendE
	.align		8
        /*0030*/ 	.dword	_ZN34_INTERNAL_aecf3123_4_k_cu_621dcec54cuda3std3__45__cpo7crbeginE
	.align		8
        /*0038*/ 	.dword	_ZN34_INTERNAL_aecf3123_4_k_cu_621dcec54cuda3std3__45__cpo5crendE
	.align		8
        /*0040*/ 	.dword	_ZN34_INTERNAL_aecf3123_4_k_cu_621dcec54cuda3std3__436_GLOBAL__N__aecf3123_4_k_cu_621dcec56ignoreE
	.align		8
        /*0048*/ 	.dword	_ZN34_INTERNAL_aecf3123_4_k_cu_621dcec54cuda3std3__419piecewise_constructE
	.align		8
        /*0050*/ 	.dword	_ZN34_INTERNAL_aecf3123_4_k_cu_621dcec54cuda3std3__48in_placeE
	.align		8
        /*0058*/ 	.dword	_ZN34_INTERNAL_aecf3123_4_k_cu_621dcec54cuda3std3__420unreachable_sentinelE
	.align		8
        /*0060*/ 	.dword	_ZN34_INTERNAL_aecf3123_4_k_cu_621dcec54cuda3std3__47nulloptE
	.align		8
        /*0068*/ 	.dword	_ZN34_INTERNAL_aecf3123_4_k_cu_621dcec54cuda3std3__48unexpectE
	.align		8
        /*0070*/ 	.dword	_ZN34_INTERNAL_aecf3123_4_k_cu_621dcec54cuda3std6ranges3__45__cpo4swapE
	.align		8
        /*0078*/ 	.dword	_ZN34_INTERNAL_aecf3123_4_k_cu_621dcec54cuda3std6ranges3__45__cpo9iter_moveE
	.align		8
        /*0080*/ 	.dword	_ZN34_INTERNAL_aecf3123_4_k_cu_621dcec54cuda3std6ranges3__45__cpo5beginE
	.align		8
        /*0088*/ 	.dword	_ZN34_INTERNAL_aecf3123_4_k_cu_621dcec54cuda3std6ranges3__45__cpo3endE
	.align		8
        /*0090*/ 	.dword	_ZN34_INTERNAL_aecf3123_4_k_cu_621dcec54cuda3std6ranges3__45__cpo6cbeginE
	.align		8
        /*0098*/ 	.dword	_ZN34_INTERNAL_aecf3123_4_k_cu_621dcec54cuda3std6ranges3__45__cpo4cendE
	.align		8
        /*00a0*/ 	.dword	_ZN34_INTERNAL_aecf3123_4_k_cu_621dcec54cuda3std6ranges3__45__cpo7advanceE
	.align		8
        /*00a8*/ 	.dword	_ZN34_INTERNAL_aecf3123_4_k_cu_621dcec54cuda3std6ranges3__45__cpo9iter_swapE
	.align		8
        /*00b0*/ 	.dword	_ZN34_INTERNAL_aecf3123_4_k_cu_621dcec54cuda3std6ranges3__45__cpo4nextE
	.align		8
        /*00b8*/ 	.dword	_ZN34_INTERNAL_aecf3123_4_k_cu_621dcec54cuda3std6ranges3__45__cpo4prevE
	.align		8
        /*00c0*/ 	.dword	_ZN34_INTERNAL_aecf3123_4_k_cu_621dcec54cuda3std6ranges3__45__cpo4dataE
	.align		8
        /*00c8*/ 	.dword	_ZN34_INTERNAL_aecf3123_4_k_cu_621dcec54cuda3std6ranges3__45__cpo5cdataE
	.align		8
        /*00d0*/ 	.dword	_ZN34_INTERNAL_aecf3123_4_k_cu_621dcec54cuda3std6ranges3__45__cpo4sizeE
	.align		8
        /*00d8*/ 	.dword	_ZN34_INTERNAL_aecf3123_4_k_cu_621dcec54cuda3std6ranges3__45__cpo5ssizeE
	.align		8
        /*00e0*/ 	.dword	_ZN34_INTERNAL_aecf3123_4_k_cu_621dcec54cuda3std6ranges3__45__cpo8distanceE
	.align		8
        /*00e8*/ 	.dword	_ZN34_INTERNAL_aecf3123_4_k_cu_621dcec56thrust24THRUST_300001_SM_1000_NS8cuda_cub3parE
	.align		8
        /*00f0*/ 	.dword	_ZN34_INTERNAL_aecf3123_4_k_cu_621dcec56thrust24THRUST_300001_SM_1000_NS8cuda_cub10par_nosyncE
	.align		8
        /*00f8*/ 	.dword	_ZN34_INTERNAL_aecf3123_4_k_cu_621dcec56thrust24THRUST_300001_SM_1000_NS6system6detail10sequential3seqE
	.align		8
        /*0100*/ 	.dword	_ZN34_INTERNAL_aecf3123_4_k_cu_621dcec56thrust24THRUST_300001_SM_1000_NS12placeholders2_1E
	.align		8
        /*0108*/ 	.dword	_ZN34_INTERNAL_aecf3123_4_k_cu_621dcec56thrust24THRUST_300001_SM_1000_NS12placeholders2_2E
	.align		8
        /*0110*/ 	.dword	_ZN34_INTERNAL_aecf3123_4_k_cu_621dcec56thrust24THRUST_300001_SM_1000_NS12placeholders2_3E
	.align		8
        /*0118*/ 	.dword	_ZN34_INTERNAL_aecf3123_4_k_cu_621dcec56thrust24THRUST_300001_SM_1000_NS12placeholders2_4E
	.align		8
        /*0120*/ 	.dword	_ZN34_INTERNAL_aecf3123_4_k_cu_621dcec56thrust24THRUST_300001_SM_1000_NS12placeholders2_5E
	.align		8
        /*0128*/ 	.dword	_ZN34_INTERNAL_aecf3123_4_k_cu_621dcec56thrust24THRUST_300001_SM_1000_NS12placeholders2_6E
	.align		8
        /*0130*/ 	.dword	_ZN34_INTERNAL_aecf3123_4_k_cu_621dcec56thrust24THRUST_300001_SM_1000_NS12placeholders2_7E
	.align		8
        /*0138*/ 	.dword	_ZN34_INTERNAL_aecf3123_4_k_cu_621dcec56thrust24THRUST_300001_SM_1000_NS12placeholders2_8E
	.align		8
        /*0140*/ 	.dword	_ZN34_INTERNAL_aecf3123_4_k_cu_621dcec56thrust24THRUST_300001_SM_1000_NS12placeholders2_9E
	.align		8
        /*0148*/ 	.dword	_ZN34_INTERNAL_aecf3123_4_k_cu_621dcec56thrust24THRUST_300001_SM_1000_NS12placeholders3_10E
	.align		8
        /*0150*/ 	.dword	_ZN34_INTERNAL_aecf3123_4_k_cu_621dcec56thrust24THRUST_300001_SM_1000_NS3seqE


//--------------------- .text._ZN3cub18CUB_300001_SM_10006detail11EmptyKernelIvEEvv --------------------------
	.section	.text._ZN3cub18CUB_300001_SM_10006detail11EmptyKernelIvEEvv,"ax",@progbits
	.align	128
        .global         _ZN3cub18CUB_300001_SM_10006detail11EmptyKernelIvEEvv
        .type           _ZN3cub18CUB_300001_SM_10006detail11EmptyKernelIvEEvv,@function
        .size           _ZN3cub18CUB_300001_SM_10006detail11EmptyKernelIvEEvv,(.L_x_6 - _ZN3cub18CUB_300001_SM_10006detail11EmptyKernelIvEEvv)
        .other          _ZN3cub18CUB_300001_SM_10006detail11EmptyKernelIvEEvv,@"STO_CUDA_ENTRY STV_DEFAULT"
_ZN3cub18CUB_300001_SM_10006detail11EmptyKernelIvEEvv:
.text._ZN3cub18CUB_300001_SM_10006detail11EmptyKernelIvEEvv:
[----:B------:R-:W-:Y:S01]  /*0000*/  LDC R1, c[0x0][0x37c] ;  /* 0x0000df00ff017b82 */ /* 0x000fe20000000800 */
[----:B------:R-:W-:Y:S05]  /*0010*/  EXIT ;  /* 0x000000000000794d */ /* 0x000fea0003800000 */
.L_x_0:
[----:B------:R-:W-:-:S00]  /*0020*/  BRA `(.L_x_0) ;  /* 0xfffffffc00fc7947 */ /* 0x000fc0000383ffff */
[----:B------:R-:W-:-:S00]  /*0030*/  NOP ;  /* 0x0000000000007918 */ /* 0x000fc00000000000 */
        /* <DEDUP_REMOVED lines=12> */
.L_x_6:


//--------------------- .text._Z10matmul_gpuPKfS0_Pfiii --------------------------
	.section	.text._Z10matmul_gpuPKfS0_Pfiii,"ax",@progbits
	.align	128
        .global         _Z10matmul_gpuPKfS0_Pfiii
        .type           _Z10matmul_gpuPKfS0_Pfiii,@function
        .size           _Z10matmul_gpuPKfS0_Pfiii,(.L_x_7 - _Z10matmul_gpuPKfS0_Pfiii)
        .other          _Z10matmul_gpuPKfS0_Pfiii,@"STO_CUDA_ENTRY STV_DEFAULT"
_Z10matmul_gpuPKfS0_Pfiii:
.text._Z10matmul_gpuPKfS0_Pfiii:
[----:B------:R-:W-:Y:S01]  /*0000*/  LDC R1, c[0x0][0x37c] ;  /* 0x0000df00ff017b82 */ /* 0x000fe20000000800 */
[----:B------:R-:W0:Y:S07]  /*0010*/  S2R R5, SR_TID.X ;  /* 0x0000000000057919 */ /* 0x000e2e0000002100 */
[----:B------:R-:W1:Y:S01]  /*0020*/  LDC R16, c[0x0][0x364] ;  /* 0x0000d900ff107b82 */ /* 0x000e620000000800 */
[----:B------:R-:W2:Y:S01]  /*0030*/  LDCU UR6, c[0x0][0x398] ;  /* 0x00007300ff0677ac */ /* 0x000ea20008000800 */
[----:B------:R-:W1:Y:S06]  /*0040*/  S2R R3, SR_TID.Y ;  /* 0x0000000000037919 */ /* 0x000e6c0000002200 */
[----:B------:R-:W0:Y:S08]  /*0050*/  S2UR UR5, SR_CTAID.X ;  /* 0x00000000000579c3 */ /* 0x000e300000002500 */
[----:B------:R-:W0:Y:S08]  /*0060*/  LDC R0, c[0x0][0x360] ;  /* 0x0000d800ff007b82 */ /* 0x000e300000000800 */
[----:B------:R-:W1:Y:S08]  /*0070*/  S2UR UR4, SR_CTAID.Y ;  /* 0x00000000000479c3 */ /* 0x000e700000002600 */
[----:B------:R-:W3:Y:S01]  /*0080*/  LDC R17, c[0x0][0x3a0] ;  /* 0x0000e800ff117b82 */ /* 0x000ee20000000800 */
[----:B0-----:R-:W-:-:S02]  /*0090*/  IMAD R0, R0, UR5, R5 ;  /* 0x0000000500007c24 */ /* 0x001fc4000f8e0205 */
[----:B-1----:R-:W-:-:S03]  /*00a0*/  IMAD R16, R16, UR4, R3 ;  /* 0x0000000410107c24 */ /* 0x002fc6000f8e0203 */
[----:B---3--:R-:W-:-:S04]  /*00b0*/  ISETP.GE.AND P0, PT, R0, R17, PT ;  /* 0x000000110000720c */ /* 0x008fc80003f06270 */
[----:B--2---:R-:W-:-:S13]  /*00c0*/  ISETP.GE.OR P0, PT, R16, UR6, P0 ;  /* 0x0000000610007c0c */ /* 0x004fda0008706670 */
[----:B------:R-:W-:Y:S05]  /*00d0*/  @P0 EXIT ;  /* 0x000000000000094d */ /* 0x000fea0003800000 */
[----:B------:R-:W0:Y:S01]  /*00e0*/  LDC R19, c[0x0][0x39c] ;  /* 0x0000e700ff137b82 */ /* 0x000e220000000800 */
[----:B------:R-:W1:Y:S01]  /*00f0*/  LDCU.64 UR4, c[0x0][0x358] ;  /* 0x00006b00ff0477ac */ /* 0x000e620008000a00 */
[----:B------:R-:W-:Y:S01]  /*0100*/  HFMA2 R24, -RZ, RZ, 0, 0 ;  /* 0x00000000ff187431 */ /* 0x000fe200000001ff */
[----:B0-----:R-:W-:-:S13]  /*0110*/  ISETP.GE.AND P0, PT, R19, 0x1, PT ;  /* 0x000000011300780c */ /* 0x001fda0003f06270 */
[----:B-1----:R-:W-:Y:S05]  /*0120*/  @!P0 BRA `(.L_x_1) ;  /* 0x0000000400e08947 */ /* 0x002fea0003800000 */
[C---:B------:R-:W-:Y:S01]  /*0130*/  ISETP.GE.U32.AND P1, PT, R19.reuse, 0x8, PT ;  /* 0x000000081300780c */ /* 0x040fe20003f26070 */
[----:B------:R-:W-:Y:S01]  /*0140*/  IMAD R20, R16, R19, RZ ;  /* 0x0000001310147224 */ /* 0x000fe200078e02ff */
[----:B------:R-:W-:Y:S02]  /*0150*/  LOP3.LUT R27, R19, 0x7, RZ, 0xc0, !PT ;  /* 0x00000007131b7812 */ /* 0x000fe400078ec0ff */
[----:B------:R-:W-:Y:S02]  /*0160*/  MOV R24, RZ ;  /* 0x000000ff00187202 */ /* 0x000fe40000000f00 */
[----:B------:R-:W-:Y:S02]  /*0170*/  ISETP.NE.AND P0, PT, R27, RZ, PT ;  /* 0x000000ff1b00720c */ /* 0x000fe40003f05270 */
[----:B------:R-:W-:-:S05]  /*0180*/  MOV R21, RZ ;  /* 0x000000ff00157202 */ /* 0x000fca0000000f00 */
[----:B------:R-:W-:Y:S06]  /*0190*/  @!P1 BRA `(.L_x_2) ;  /* 0x0000000000c49947 */ /* 0x000fec0003800000 */
[----:B------:R-:W0:Y:S01]  /*01a0*/  LDC.64 R2, c[0x0][0x380] ;  /* 0x0000e000ff027b82 */ /* 0x000e220000000a00 */
[----:B------:R-:W-:Y:S02]  /*01b0*/  LOP3.LUT R21, R19, 0x7ffffff8, RZ, 0xc0, !PT ;  /* 0x7ffffff813157812 */ /* 0x000fe400078ec0ff */
[----:B------:R-:W-:Y:S02]  /*01c0*/  MOV R24, RZ ;  /* 0x000000ff00187202 */ /* 0x000fe40000000f00 */
[----:B------:R-:W-:Y:S02]  /*01d0*/  MOV R18, R0 ;  /* 0x0000000000127202 */ /* 0x000fe40000000f00 */
[----:B------:R-:W-:Y:S01]  /*01e0*/  IADD3 R22, PT, PT, -R21, RZ, RZ ;  /* 0x000000ff15167210 */ /* 0x000fe20007ffe1ff */
[----:B0-----:R-:W-:-:S03]  /*01f0*/  IMAD.WIDE.U32 R2, R20, 0x4, R2 ;  /* 0x0000000414027825 */ /* 0x001fc600078e0002 */
[----:B------:R-:W-:-:S04]  /*0200*/  IADD3 R4, P1, PT, R2, 0x10, RZ ;  /* 0x0000001002047810 */ /* 0x000fc80007f3e0ff */
[----:B------:R-:W-:-:S09]  /*0210*/  IADD3.X R5, PT, PT, RZ, R3, RZ, P1, !PT ;  /* 0x00000003ff057210 */ /* 0x000fd20000ffe4ff */
.L_x_3:
[----:B------:R-:W0:Y:S01]  /*0220*/  LDC.64 R14, c[0x0][0x388] ;  /* 0x0000e200ff0e7b82 */ /* 0x000e220000000a00 */
[----:B------:R-:W-:Y:S02]  /*0230*/  MOV R2, R4 ;  /* 0x0000000400027202 */ /* 0x000fe40000000f00 */
[----:B------:R-:W-:-:S05]  /*0240*/  MOV R3, R5 ;  /* 0x0000000500037202 */ /* 0x000fca0000000f00 */
[----:B------:R-:W2:Y:S04]  /*0250*/  LDG.E R25, desc[UR4][R2.64+-0x10] ;  /* 0xfffff00402197981 */ /* 0x000ea8000c1e1900 */
[----:B------:R-:W3:Y:S04]  /*0260*/  LDG.E R23, desc[UR4][R2.64+-0xc] ;  /* 0xfffff40402177981 */ /* 0x000ee8000c1e1900 */
[----:B------:R-:W4:Y:S04]  /*0270*/  LDG.E R29, desc[UR4][R2.64+-0x8] ;  /* 0xfffff804021d7981 */ /* 0x000f28000c1e1900 */
[----:B------:R-:W5:Y:S01]  /*0280*/  LDG.E R28, desc[UR4][R2.64+-0x4] ;  /* 0xfffffc04021c7981 */ /* 0x000f62000c1e1900 */
[----:B0-----:R-:W-:-:S05]  /*0290*/  IMAD.WIDE R14, R18, 0x4, R14 ;  /* 0x00000004120e7825 */ /* 0x001fca00078e020e */
[----:B------:R0:W2:Y:S01]  /*02a0*/  LDG.E R26, desc[UR4][R14.64] ;  /* 0x000000040e1a7981 */ /* 0x0000a2000c1e1900 */
[----:B------:R-:W-:-:S04]  /*02b0*/  IMAD.WIDE R12, R17, 0x4, R14 ;  /* 0x00000004110c7825 */ /* 0x000fc800078e020e */
[C---:B------:R-:W-:Y:S02]  /*02c0*/  IMAD.WIDE R4, R17.reuse, 0x4, R12 ;  /* 0x0000000411047825 */ /* 0x040fe400078e020c */
[----:B------:R-:W3:Y:S02]  /*02d0*/  LDG.E R12, desc[UR4][R12.64] ;  /* 0x000000040c0c7981 */ /* 0x000ee4000c1e1900 */
[C---:B------:R-:W-:Y:S02]  /*02e0*/  IMAD.WIDE R8, R17.reuse, 0x4, R4 ;  /* 0x0000000411087825 */ /* 0x040fe400078e0204 */
[----:B------:R-:W4:Y:S02]  /*02f0*/  LDG.E R4, desc[UR4][R4.64] ;  /* 0x0000000404047981 */ /* 0x000f24000c1e1900 */
[C---:B------:R-:W-:Y:S02]  /*0300*/  IMAD.WIDE R6, R17.reuse, 0x4, R8 ;  /* 0x0000000411067825 */ /* 0x040fe400078e0208 */
[----:B------:R-:W5:Y:S02]  /*0310*/  LDG.E R8, desc[UR4][R8.64] ;  /* 0x0000000408087981 */ /* 0x000f64000c1e1900 */
[----:B------:R-:W-:-:S02]  /*0320*/  IMAD.WIDE R10, R17, 0x4, R6 ;  /* 0x00000004110a7825 */ /* 0x000fc400078e0206 */
[----:B------:R-:W5:Y:S04]  /*0330*/  LDG.E R5, desc[UR4][R2.64] ;  /* 0x0000000402057981 */ /* 0x000f68000c1e1900 */
[----:B------:R-:W5:Y:S01]  /*0340*/  LDG.E R6, desc[UR4][R6.64] ;  /* 0x0000000406067981 */ /* 0x000f62000c1e1900 */
[----:B0-----:R-:W-:-:S03]  /*0350*/  IMAD.WIDE R14, R17, 0x4, R10 ;  /* 0x00000004110e7825 */ /* 0x001fc600078e020a */
[----:B------:R-:W5:Y:S04]  /*0360*/  LDG.E R10, desc[UR4][R10.64] ;  /* 0x000000040a0a7981 */ /* 0x000f68000c1e1900 */
[----:B------:R-:W5:Y:S04]  /*0370*/  LDG.E R13, desc[UR4][R14.64] ;  /* 0x000000040e0d7981 */ /* 0x000f68000c1e1900 */
[----:B------:R-:W5:Y:S04]  /*0380*/  LDG.E R7, desc[UR4][R2.64+0x4] ;  /* 0x0000040402077981 */ /* 0x000f68000c1e1900 */
[----:B------:R-:W5:Y:S01]  /*0390*/  LDG.E R9, desc[UR4][R2.64+0xc] ;  /* 0x00000c0402097981 */ /* 0x000f62000c1e1900 */
[----:B--2---:R-:W-:Y:S01]  /*03a0*/  FFMA R26, R25, R26, R24 ;  /* 0x0000001a191a7223 */ /* 0x004fe20000000018 */
[----:B------:R-:W-:-:S02]  /*03b0*/  IMAD.WIDE R24, R17, 0x4, R14 ;  /* 0x0000000411187825 */ /* 0x000fc400078e020e */
[----:B------:R-:W2:Y:S04]  /*03c0*/  LDG.E R14, desc[UR4][R2.64+0x8] ;  /* 0x00000804020e7981 */ /* 0x000ea8000c1e1900 */
[----:B------:R-:W2:Y:S01]  /*03d0*/  LDG.E R24, desc[UR4][R24.64] ;  /* 0x0000000418187981 */ /* 0x000ea2000c1e1900 */
[----:B---3--:R-:W-:Y:S01]  /*03e0*/  FFMA R12, R23, R12, R26 ;  /* 0x0000000c170c7223 */ /* 0x008fe2000000001a */
[----:B------:R-:W-:-:S03]  /*03f0*/  IADD3 R22, PT, PT, R22, 0x8, RZ ;  /* 0x0000000816167810 */ /* 0x000fc60007ffe0ff */
[----:B----4-:R-:W-:Y:S01]  /*0400*/  FFMA R29, R29, R4, R12 ;  /* 0x000000041d1d7223 */ /* 0x010fe2000000000c */
[----:B------:R-:W-:-:S03]  /*0410*/  ISETP.NE.AND P1, PT, R22, RZ, PT ;  /* 0x000000ff1600720c */ /* 0x000fc60003f25270 */
[----:B-----5:R-:W-:Y:S01]  /*0420*/  FFMA R8, R28, R8, R29 ;  /* 0x000000081c087223 */ /* 0x020fe2000000001d */
[----:B------:R-:W-:-:S03]  /*0430*/  IADD3 R4, P2, PT, R2, 0x20, RZ ;  /* 0x0000002002047810 */ /* 0x000fc60007f5e0ff */
[----:B------:R-:W-:Y:S01]  /*0440*/  FFMA R6, R5, R6, R8 ;  /* 0x0000000605067223 */ /* 0x000fe20000000008 */
[----:B------:R-:W-:Y:S02]  /*0450*/  IADD3.X R5, PT, PT, RZ, R3, RZ, P2, !PT ;  /* 0x00000003ff057210 */ /* 0x000fe400017fe4ff */
[----:B------:R-:W-:Y:S01]  /*0460*/  LEA R18, R17, R18, 0x3 ;  /* 0x0000001211127211 */ /* 0x000fe200078e18ff */
[----:B------:R-:W-:-:S04]  /*0470*/  FFMA R7, R7, R10, R6 ;  /* 0x0000000a07077223 */ /* 0x000fc80000000006 */
[----:B--2---:R-:W-:-:S04]  /*0480*/  FFMA R14, R14, R13, R7 ;  /* 0x0000000d0e0e7223 */ /* 0x004fc80000000007 */
[----:B------:R-:W-:Y:S01]  /*0490*/  FFMA R24, R9, R24, R14 ;  /* 0x0000001809187223 */ /* 0x000fe2000000000e */
[----:B------:R-:W-:Y:S06]  /*04a0*/  @P1 BRA `(.L_x_3) ;  /* 0xfffffffc005c1947 */ /* 0x000fec000383ffff */
.L_x_2:
[----:B------:R-:W-:Y:S05]  /*04b0*/  @!P0 BRA `(.L_x_1) ;  /* 0x0000000000fc8947 */ /* 0x000fea0003800000 */
[----:B------:R-:W-:Y:S02]  /*04c0*/  ISETP.GE.U32.AND P1, PT, R27, 0x4, PT ;  /* 0x000000041b00780c */ /* 0x000fe40003f26070 */
[----:B------:R-:W-:-:S04]  /*04d0*/  LOP3.LUT R14, R19, 0x3, RZ, 0xc0, !PT ;  /* 0x00000003130e7812 */ /* 0x000fc800078ec0ff */
[----:B------:R-:W-:-:S07]  /*04e0*/  ISETP.NE.AND P0, PT, R14, RZ, PT ;  /* 0x000000ff0e00720c */ /* 0x000fce0003f05270 */
[----:B------:R-:W-:Y:S06]  /*04f0*/  @!P1 BRA `(.L_x_4) ;  /* 0x00000000006c9947 */ /* 0x000fec0003800000 */
[----:B------:R-:W0:Y:S01]  /*0500*/  LDC.64 R4, c[0x0][0x388] ;  /* 0x0000e200ff047b82 */ /* 0x000e220000000a00 */
[----:B------:R-:W1:Y:S01]  /*0510*/  LDCU.64 UR6, c[0x0][0x380] ;  /* 0x00007000ff0677ac */ /* 0x000e620008000a00 */
[----:B------:R-:W-:Y:S01]  /*0520*/  IMAD R7, R21, R17, R0 ;  /* 0x0000001115077224 */ /* 0x000fe200078e0200 */
[CC--:B------:R-:W-:Y:S02]  /*0530*/  IADD3 R3, PT, PT, R20.reuse, R21.reuse, RZ ;  /* 0x0000001514037210 */ /* 0x0c0fe40007ffe0ff */
[----:B------:R-:W-:-:S03]  /*0540*/  IADD3 R8, P1, PT, R20, R21, RZ ;  /* 0x0000001514087210 */ /* 0x000fc60007f3e0ff */
[----:B------:R-:W2:Y:S01]  /*0550*/  LDC.64 R12, c[0x0][0x380] ;  /* 0x0000e000ff0c7b82 */ /* 0x000ea20000000a00 */
[----:B0-----:R-:W-:-:S04]  /*0560*/  IMAD.WIDE R4, R7, 0x4, R4 ;  /* 0x0000000407047825 */ /* 0x001fc800078e0204 */
[----:B------:R-:W-:Y:S02]  /*0570*/  IMAD.WIDE R6, R17, 0x4, R4 ;  /* 0x0000000411067825 */ /* 0x000fe400078e0204 */
[----:B------:R-:W3:Y:S02]  /*0580*/  LDG.E R4, desc[UR4][R4.64] ;  /* 0x0000000404047981 */ /* 0x000ee4000c1e1900 */
[----:B--2---:R-:W-:Y:S01]  /*0590*/  IMAD.WIDE.U32 R12, R3, 0x4, R12 ;  /* 0x00000004030c7825 */ /* 0x004fe200078e000c */
[----:B------:R-:W-:Y:S02]  /*05a0*/  IADD3.X R3, PT, PT, RZ, RZ, RZ, P1, !PT ;  /* 0x000000ffff037210 */ /* 0x000fe40000ffe4ff */
[----:B-1----:R-:W-:-:S03]  /*05b0*/  LEA R2, P1, R8, UR6, 0x2 ;  /* 0x0000000608027c11 */ /* 0x002fc6000f8210ff */
[----:B------:R-:W3:Y:S01]  /*05c0*/  LDG.E R13, desc[UR4][R12.64] ;  /* 0x000000040c0d7981 */ /* 0x000ee2000c1e1900 */
[----:B------:R-:W-:Y:S01]  /*05d0*/  LEA.HI.X R3, R8, UR7, R3, 0x2, P1 ;  /* 0x0000000708037c11 */ /* 0x000fe200088f1403 */
[C---:B------:R-:W-:Y:S02]  /*05e0*/  IMAD.WIDE R8, R17.reuse, 0x4, R6 ;  /* 0x0000000411087825 */ /* 0x040fe400078e0206 */
[----:B------:R-:W2:Y:S04]  /*05f0*/  LDG.E R6, desc[UR4][R6.64] ;  /* 0x0000000406067981 */ /* 0x000ea8000c1e1900 */
[----:B------:R-:W2:Y:S01]  /*0600*/  LDG.E R15, desc[UR4][R2.64+0x4] ;  /* 0x00000404020f7981 */ /* 0x000ea2000c1e1900 */
[----:B------:R-:W-:-:S03]  /*0610*/  IMAD.WIDE R10, R17, 0x4, R8 ;  /* 0x00000004110a7825 */ /* 0x000fc600078e0208 */
[----:B------:R-:W4:Y:S04]  /*0620*/  LDG.E R22, desc[UR4][R8.64] ;  /* 0x0000000408167981 */ /* 0x000f28000c1e1900 */
[----:B------:R-:W4:Y:S04]  /*0630*/  LDG.E R18, desc[UR4][R2.64+0x8] ;  /* 0x0000080402127981 */ /* 0x000f28000c1e1900 */
[----:B------:R-:W5:Y:S04]  /*0640*/  LDG.E R26, desc[UR4][R2.64+0xc] ;  /* 0x00000c04021a7981 */ /* 0x000f68000c1e1900 */
[----:B------:R-:W5:Y:S01]  /*0650*/  LDG.E R10, desc[UR4][R10.64] ;  /* 0x000000040a0a7981 */ /* 0x000f62000c1e1900 */
[----:B------:R-:W-:Y:S01]  /*0660*/  IADD3 R21, PT, PT, R21, 0x4, RZ ;  /* 0x0000000415157810 */ /* 0x000fe20007ffe0ff */
[----:B---3--:R-:W-:-:S04]  /*0670*/  FFMA R24, R13, R4, R24 ;  /* 0x000000040d187223 */ /* 0x008fc80000000018 */
[----:B--2---:R-:W-:-:S04]  /*0680*/  FFMA R15, R15, R6, R24 ;  /* 0x000000060f0f7223 */ /* 0x004fc80000000018 */
[----:B----4-:R-:W-:-:S04]  /*0690*/  FFMA R15, R18, R22, R15 ;  /* 0x00000016120f7223 */ /* 0x010fc8000000000f */
[----:B-----5:R-:W-:-:S07]  /*06a0*/  FFMA R24, R26, R10, R15 ;  /* 0x0000000a1a187223 */ /* 0x020fce000000000f */
.L_x_4:
[----:B------:R-:W-:Y:S05]  /*06b0*/  @!P0 BRA `(.L_x_1) ;  /* 0x00000000007c8947 */ /* 0x000fea0003800000 */
[----:B------:R-:W-:Y:S01]  /*06c0*/  ISETP.NE.AND P1, PT, R14, 0x1, PT ;  /* 0x000000010e00780c */ /* 0x000fe20003f25270 */
[----:B------:R-:W0:Y:S01]  /*06d0*/  LDC.64 R10, c[0x0][0x380] ;  /* 0x0000e000ff0a7b82 */ /* 0x000e220000000a00 */
[----:B------:R-:W-:-:S04]  /*06e0*/  LOP3.LUT R19, R19, 0x1, RZ, 0xc0, !PT ;  /* 0x0000000113137812 */ /* 0x000fc800078ec0ff */
[----:B------:R-:W-:-:S03]  /*06f0*/  ISETP.NE.U32.AND P0, PT, R19, 0x1, PT ;  /* 0x000000011300780c */ /* 0x000fc60003f05070 */
[----:B------:R-:W1:Y:S04]  /*0700*/  LDC.64 R8, c[0x0][0x388] ;  /* 0x0000e200ff087b82 */ /* 0x000e680000000a00 */
[CC--:B------:R-:W-:Y:S02]  /*0710*/  @P1 IADD3 R13, PT, PT, R20.reuse, R21.reuse, RZ ;  /* 0x00000015140d1210 */ /* 0x0c0fe40007ffe0ff */
[----:B------:R-:W-:Y:S02]  /*0720*/  @P1 IADD3 R12, P2, PT, R20, R21, RZ ;  /* 0x00000015140c1210 */ /* 0x000fe40007f5e0ff */
[----:B------:R-:W2:Y:S02]  /*0730*/  @P1 LDC.64 R2, c[0x0][0x380] ;  /* 0x0000e000ff021b82 */ /* 0x000ea40000000a00 */
[----:B------:R-:W-:-:S06]  /*0740*/  @P1 IADD3.X R14, PT, PT, RZ, RZ, RZ, P2, !PT ;  /* 0x000000ffff0e1210 */ /* 0x000fcc00017fe4ff */
[----:B------:R-:W3:Y:S01]  /*0750*/  LDC.64 R4, c[0x0][0x380] ;  /* 0x0000e000ff047b82 */ /* 0x000ee20000000a00 */
[----:B0-----:R-:W-:-:S04]  /*0760*/  @P1 IMAD.WIDE.U32 R10, R13, 0x4, R10 ;  /* 0x000000040d0a1825 */ /* 0x001fc800078e000a */
[C---:B------:R-:W-:Y:S01]  /*0770*/  @P1 IMAD R13, R21.reuse, R17, R0 ;  /* 0x00000011150d1224 */ /* 0x040fe200078e0200 */
[----:B------:R-:W-:Y:S01]  /*0780*/  @P1 IADD3 R21, PT, PT, R21, 0x2, RZ ;  /* 0x0000000215151810 */ /* 0x000fe20007ffe0ff */
[----:B------:R-:W4:Y:S01]  /*0790*/  @P1 LDG.E R11, desc[UR4][R10.64] ;  /* 0x000000040a0b1981 */ /* 0x000f22000c1e1900 */
[----:B------:R-:W0:Y:S01]  /*07a0*/  LDC.64 R6, c[0x0][0x388] ;  /* 0x0000e200ff067b82 */ /* 0x000e220000000a00 */
[----:B-1----:R-:W-:Y:S01]  /*07b0*/  @P1 IMAD.WIDE R8, R13, 0x4, R8 ;  /* 0x000000040d081825 */ /* 0x002fe200078e0208 */
[----:B------:R-:W-:Y:S02]  /*07c0*/  @!P0 IADD3 R15, PT, PT, R20, R21, RZ ;  /* 0x00000015140f8210 */ /* 0x000fe40007ffe0ff */
[----:B--2---:R-:W-:Y:S01]  /*07d0*/  @P1 LEA R2, P2, R12, R2, 0x2 ;  /* 0x000000020c021211 */ /* 0x004fe200078410ff */
[----:B------:R-:W-:-:S03]  /*07e0*/  @!P0 IMAD R21, R21, R17, R0 ;  /* 0x0000001115158224 */ /* 0x000fc600078e0200 */
[----:B------:R-:W-:Y:S01]  /*07f0*/  @P1 LEA.HI.X R3, R12, R3, R14, 0x2, P2 ;  /* 0x000000030c031211 */ /* 0x000fe200010f140e */
[----:B------:R-:W-:Y:S01]  /*0800*/  @P1 IMAD.WIDE R12, R17, 0x4, R8 ;  /* 0x00000004110c1825 */ /* 0x000fe200078e0208 */
[----:B------:R-:W4:Y:S03]  /*0810*/  @P1 LDG.E R14, desc[UR4][R8.64] ;  /* 0x00000004080e1981 */ /* 0x000f26000c1e1900 */
[----:B---3--:R-:W-:Y:S01]  /*0820*/  @!P0 IMAD.WIDE.U32 R4, R15, 0x4, R4 ;  /* 0x000000040f048825 */ /* 0x008fe200078e0004 */
[----:B------:R-:W2:Y:S04]  /*0830*/  @P1 LDG.E R2, desc[UR4][R2.64+0x4] ;  /* 0x0000040402021981 */ /* 0x000ea8000c1e1900 */
[----:B------:R-:W2:Y:S01]  /*0840*/  @P1 LDG.E R12, desc[UR4][R12.64] ;  /* 0x000000040c0c1981 */ /* 0x000ea2000c1e1900 */
[----:B0-----:R-:W-:-:S03]  /*0850*/  @!P0 IMAD.WIDE R6, R21, 0x4, R6 ;  /* 0x0000000415068825 */ /* 0x001fc600078e0206 */
[----:B------:R-:W3:Y:S04]  /*0860*/  @!P0 LDG.E R5, desc[UR4][R4.64] ;  /* 0x0000000404058981 */ /* 0x000ee8000c1e1900 */
[----:B------:R-:W3:Y:S01]  /*0870*/  @!P0 LDG.E R6, desc[UR4][R6.64] ;  /* 0x0000000406068981 */ /* 0x000ee2000c1e1900 */
[----:B----4-:R-:W-:-:S04]  /*0880*/  @P1 FFMA R11, R11, R14, R24 ;  /* 0x0000000e0b0b1223 */ /* 0x010fc80000000018 */
[----:B--2---:R-:W-:-:S04]  /*0890*/  @P1 FFMA R24, R2, R12, R11 ;  /* 0x0000000c02181223 */ /* 0x004fc8000000000b */
[----:B---3--:R-:W-:-:S07]  /*08a0*/  @!P0 FFMA R24, R5, R6, R24 ;  /* 0x0000000605188223 */ /* 0x008fce0000000018 */
.L_x_1:
[----:B------:R-:W0:Y:S01]  /*08b0*/  LDC.64 R2, c[0x0][0x390] ;  /* 0x0000e400ff027b82 */ /* 0x000e220000000a00 */
[----:B------:R-:W-:-:S04]  /*08c0*/  IMAD R17, R16, R17, R0 ;  /* 0x0000001110117224 */ /* 0x000fc800078e0200 */
[----:B0-----:R-:W-:-:S05]  /*08d0*/  IMAD.WIDE R2, R17, 0x4, R2 ;  /* 0x0000000411027825 */ /* 0x001fca00078e0202 */
[----:B------:R-:W-:Y:S01]  /*08e0*/  STG.E desc[UR4][R2.64], R24 ;  /* 0x0000001802007986 */ /* 0x000fe2000c101904 */
[----:B------:R-:W-:Y:S05]  /*08f0*/  EXIT ;  /* 0x000000000000794d */ /* 0x000fea0003800000 */
.L_x_5:
        /* <DEDUP_REMOVED lines=16> */
.L_x_7:


//--------------------- .nv.shared.reserved.0     --------------------------
	.section	.nv.shared.reserved.0,"aw",@nobits
	.weak		__nv_reservedSMEM_offset_0_alias
	.size		__nv_reservedSMEM_offset_0_alias, 0, 64
	.other		__nv_reservedSMEM_offset_0_alias,@"STO_CUDA_RESERVED_SHARED STV_DEFAULT"
__nv_reservedSMEM_offset_0_alias:
	.zero		0
	.zero		64


//--------------------- .nv.global                --------------------------
	.section	.nv.global,"aw",@nobits
.nv.global:
	.type		_ZN34_INTERNAL_aecf3123_4_k_cu_621dcec56thrust24THRUST_300001_SM_1000_NS3seqE,@object
	.size		_ZN34_INTERNAL_aecf3123_4_k_cu_621dcec56thrust24THRUST_300001_SM_1000_NS3seqE,(_ZN34_INTERNAL_aecf3123_4_k_cu_621dcec54cuda3std3__48in_placeE - _ZN34_INTERNAL_aecf3123_4_k_cu_621dcec56thrust24THRUST_300001_SM_1000_NS3seqE)
_ZN34_INTERNAL_aecf3123_4_k_cu_621dcec56thrust24THRUST_300001_SM_1000_NS3seqE:
	.zero		1
	.type		_ZN34_INTERNAL_aecf3123_4_k_cu_621dcec54cuda3std3__48in_placeE,@object
	.size		_ZN34_INTERNAL_aecf3123_4_k_cu_621dcec54cuda3std3__48in_placeE,(_ZN34_INTERNAL_aecf3123_4_k_cu_621dcec54cuda3std6ranges3__45__cpo4sizeE - _ZN34_INTERNAL_aecf3123_4_k_cu_621dcec54cuda3std3__48in_placeE)
_ZN34_INTERNAL_aecf3123_4_k_cu_621dcec54cuda3std3__48in_placeE:
	.zero		1
	.type		_ZN34_INTERNAL_aecf3123_4_k_cu_621dcec54cuda3std6ranges3__45__cpo4sizeE,@object
	.size		_ZN34_INTERNAL_aecf3123_4_k_cu_621dcec54cuda3std6ranges3__45__cpo4sizeE,(_ZN34_INTERNAL_aecf3123_4_k_cu_621dcec56thrust24THRUST_300001_SM_1000_NS12placeholders2_3E - _ZN34_INTERNAL_aecf3123_4_k_cu_621dcec54cuda3std6ranges3__45__cpo4sizeE)
_ZN34_INTERNAL_aecf3123_4_k_cu_621dcec54cuda3std6ranges3__45__cpo4sizeE:
	.zero		1
	.type		_ZN34_INTERNAL_aecf3123_4_k_cu_621dcec56thrust24THRUST_300001_SM_1000_NS12placeholders2_3E,@object
	.size		_ZN34_INTERNAL_aecf3123_4_k_cu_621dcec56thrust24THRUST_300001_SM_1000_NS12placeholders2_3E,(_ZN34_INTERNAL_aecf3123_4_k_cu_621dcec54cuda3std3__45__cpo6cbeginE - _ZN34_INTERNAL_aecf3123_4_k_cu_621dcec56thrust24THRUST_300001_SM_1000_NS12placeholders2_3E)
_ZN34_INTERNAL_aecf3123_4_k_cu_621dcec56thrust24THRUST_300001_SM_1000_NS12placeholders2_3E:
	.zero		1
	.type		_ZN34_INTERNAL_aecf3123_4_k_cu_621dcec54cuda3std3__45__cpo6cbeginE,@object
	.size		_ZN34_INTERNAL_aecf3123_4_k_cu_621dcec54cuda3std3__45__cpo6cbeginE,(_ZN34_INTERNAL_aecf3123_4_k_cu_621dcec54cuda3std6ranges3__45__cpo6cbeginE - _ZN34_INTERNAL_aecf3123_4_k_cu_621dcec54cuda3std3__45__cpo6cbeginE)
_ZN34_INTERNAL_aecf3123_4_k_cu_621dcec54cuda3std3__45__cpo6cbeginE:
	.zero		1
	.type		_ZN34_INTERNAL_aecf3123_4_k_cu_621dcec54cuda3std6ranges3__45__cpo6cbeginE,@object
	.size		_ZN34_INTERNAL_aecf3123_4_k_cu_621dcec54cuda3std6ranges3__45__cpo6cbeginE,(_ZN34_INTERNAL_aecf3123_4_k_cu_621dcec56thrust24THRUST_300001_SM_1000_NS12placeholders2_7E - _ZN34_INTERNAL_aecf3123_4_k_cu_621dcec54cuda3std6ranges3__45__cpo6cbeginE)
_ZN34_INTERNAL_aecf3123_4_k_cu_621dcec54cuda3std6ranges3__45__cpo6cbeginE:
	.zero		1
	.type		_ZN34_INTERNAL_aecf3123_4_k_cu_621dcec56thrust24THRUST_300001_SM_1000_NS12placeholders2_7E,@object
	.size		_ZN34_INTERNAL_aecf3123_4_k_cu_621dcec56thrust24THRUST_300001_SM_1000_NS12placeholders2_7E,(_ZN34_INTERNAL_aecf3123_4_k_cu_621dcec54cuda3std3__45__cpo7crbeginE - _ZN34_INTERNAL_aecf3123_4_k_cu_621dcec56thrust24THRUST_300001_SM_1000_NS12placeholders2_7E)
_ZN34_INTERNAL_aecf3123_4_k_cu_621dcec56thrust24THRUST_300001_SM_1000_NS12placeholders2_7E:
	.zero		1
	.type		_ZN34_INTERNAL_aecf3123_4_k_cu_621dcec54cuda3std3__45__cpo7crbeginE,@object
	.size		_ZN34_INTERNAL_aecf3123_4_k_cu_621dcec54cuda3std3__45__cpo7crbeginE,(_ZN34_INTERNAL_aecf3123_4_k_cu_621dcec54cuda3std6ranges3__45__cpo4nextE - _ZN34_INTERNAL_aecf3123_4_k_cu_621dcec54cuda3std3__45__cpo7crbeginE)
_ZN34_INTERNAL_aecf3123_4_k_cu_621dcec54cuda3std3__45__cpo7crbeginE:
	.zero		1
	.type		_ZN34_INTERNAL_aecf3123_4_k_cu_621dcec54cuda3std6ranges3__45__cpo4nextE,@object
	.size		_ZN34_INTERNAL_aecf3123_4_k_cu_621dcec54cuda3std6ranges3__45__cpo4nextE,(_ZN34_INTERNAL_aecf3123_4_k_cu_621dcec54cuda3std6ranges3__45__cpo4swapE - _ZN34_INTERNAL_aecf3123_4_k_cu_621dcec54cuda3std6ranges3__45__cpo4nextE)
_ZN34_INTERNAL_aecf3123_4_k_cu_621dcec54cuda3std6ranges3__45__cpo4nextE:
	.zero		1
	.type		_ZN34_INTERNAL_aecf3123_4_k_cu_621dcec54cuda3std6ranges3__45__cpo4swapE,@object
	.size		_ZN34_INTERNAL_aecf3123_4_k_cu_621dcec54cuda3std6ranges3__45__cpo4swapE,(_ZN34_INTERNAL_aecf3123_4_k_cu_621dcec56thrust24THRUST_300001_SM_1000_NS8cuda_cub10par_nosyncE - _ZN34_INTERNAL_aecf3123_4_k_cu_621dcec54cuda3std6ranges3__45__cpo4swapE)
_ZN34_INTERNAL_aecf3123_4_k_cu_621dcec54cuda3std6ranges3__45__cpo4swapE:
	.zero		1
	.type		_ZN34_INTERNAL_aecf3123_4_k_cu_621dcec56thrust24THRUST_300001_SM_1000_NS8cuda_cub10par_nosyncE,@object
	.size		_ZN34_INTERNAL_aecf3123_4_k_cu_621dcec56thrust24THRUST_300001_SM_1000_NS8cuda_cub10par_nosyncE,(_ZN34_INTERNAL_aecf3123_4_k_cu_621dcec56thrust24THRUST_300001_SM_1000_NS12placeholders2_9E - _ZN34_INTERNAL_aecf3123_4_k_cu_621dcec56thrust24THRUST_300001_SM_1000_NS8cuda_cub10par_nosyncE)
_ZN34_INTERNAL_aecf3123_4_k_cu_621dcec56thrust24THRUST_300001_SM_1000_NS8cuda_cub10par_nosyncE:
	.zero		1
	.type		_ZN34_INTERNAL_aecf3123_4_k_cu_621dcec56thrust24THRUST_300001_SM_1000_NS12placeholders2_9E,@object
	.size		_ZN34_INTERNAL_aecf3123_4_k_cu_621dcec56thrust24THRUST_300001_SM_1000_NS12placeholders2_9E,(_ZN34_INTERNAL_aecf3123_4_k_cu_621dcec54cuda3std3__436_GLOBAL__N__aecf3123_4_k_cu_621dcec56ignoreE - _ZN34_INTERNAL_aecf3123_4_k_cu_621dcec56thrust24THRUST_300001_SM_1000_NS12placeholders2_9E)
_ZN34_INTERNAL_aecf3123_4_k_cu_621dcec56thrust24THRUST_300001_SM_1000_NS12placeholders2_9E:
	.zero		1
	.type		_ZN34_INTERNAL_aecf3123_4_k_cu_621dcec54cuda3std3__436_GLOBAL__N__aecf3123_4_k_cu_621dcec56ignoreE,@object
	.size		_ZN34_INTERNAL_aecf3123_4_k_cu_621dcec54cuda3std3__436_GLOBAL__N__aecf3123_4_k_cu_621dcec56ignoreE,(_ZN34_INTERNAL_aecf3123_4_k_cu_621dcec54cuda3std6ranges3__45__cpo4dataE - _ZN34_INTERNAL_aecf3123_4_k_cu_621dcec54cuda3std3__436_GLOBAL__N__aecf3123_4_k_cu_621dcec56ignoreE)
_ZN34_INTERNAL_aecf3123_4_k_cu_621dcec54cuda3std3__436_GLOBAL__N__aecf3123_4_k_cu_621dcec56ignoreE:
	.zero		1
	.type		_ZN34_INTERNAL_aecf3123_4_k_cu_621dcec54cuda3std6ranges3__45__cpo4dataE,@object
	.size		_ZN34_INTERNAL_aecf3123_4_k_cu_621dcec54cuda3std6ranges3__45__cpo4dataE,(_ZN34_INTERNAL_aecf3123_4_k_cu_621dcec56thrust24THRUST_300001_SM_1000_NS12placeholders2_1E - _ZN34_INTERNAL_aecf3123_4_k_cu_621dcec54cuda3std6ranges3__45__cpo4dataE)
_ZN34_INTERNAL_aecf3123_4_k_cu_621dcec54cuda3std6ranges3__45__cpo4dataE:
	.zero		1
	.type		_ZN34_INTERNAL_aecf3123_4_k_cu_621dcec56thrust24THRUST_300001_SM_1000_NS12placeholders2_1E,@object
	.size		_ZN34_INTERNAL_aecf3123_4_k_cu_621dcec56thrust24THRUST_300001_SM_1000_NS12placeholders2_1E,(_ZN34_INTERNAL_aecf3123_4_k_cu_621dcec54cuda3std3__45__cpo5beginE - _ZN34_INTERNAL_aecf3123_4_k_cu_621dcec56thrust24THRUST_300001_SM_1000_NS12placeholders2_1E)
_ZN34_INTERNAL_aecf3123_4_k_cu_621dcec56thrust24THRUST_300001_SM_1000_NS12placeholders2_1E:
	.zero		1
	.type		_ZN34_INTERNAL_aecf3123_4_k_cu_621dcec54cuda3std3__45__cpo5beginE,@object
	.size		_ZN34_INTERNAL_aecf3123_4_k_cu_621dcec54cuda3std3__45__cpo5beginE,(_ZN34_INTERNAL_aecf3123_4_k_cu_621dcec54cuda3std6ranges3__45__cpo5beginE - _ZN34_INTERNAL_aecf3123_4_k_cu_621dcec54cuda3std3__45__cpo5beginE)
_ZN34_INTERNAL_aecf3123_4_k_cu_621dcec54cuda3std3__45__cpo5beginE:
	.zero		1
	.type		_ZN34_INTERNAL_aecf3123_4_k_cu_621dcec54cuda3std6ranges3__45__cpo5beginE,@object
	.size		_ZN34_INTERNAL_aecf3123_4_k_cu_621dcec54cuda3std6ranges3__45__cpo5beginE,(_ZN34_INTERNAL_aecf3123_4_k_cu_621dcec56thrust24THRUST_300001_SM_1000_NS12placeholders2_5E - _ZN34_INTERNAL_aecf3123_4_k_cu_621dcec54cuda3std6ranges3__45__cpo5beginE)
_ZN34_INTERNAL_aecf3123_4_k_cu_621dcec54cuda3std6ranges3__45__cpo5beginE:
	.zero		1
	.type		_ZN34_INTERNAL_aecf3123_4_k_cu_621dcec56thrust24THRUST_300001_SM_1000_NS12placeholders2_5E,@object
	.size		_ZN34_INTERNAL_aecf3123_4_k_cu_621dcec56thrust24THRUST_300001_SM_1000_NS12placeholders2_5E,(_ZN34_INTERNAL_aecf3123_4_k_cu_621dcec54cuda3std3__45__cpo6rbeginE - _ZN34_INTERNAL_aecf3123_4_k_cu_621dcec56thrust24THRUST_300001_SM_1000_NS12placeholders2_5E)
_ZN34_INTERNAL_aecf3123_4_k_cu_621dcec56thrust24THRUST_300001_SM_1000_NS12placeholders2_5E:
	.zero		1
	.type		_ZN34_INTERNAL_aecf3123_4_k_cu_621dcec54cuda3std3__45__cpo6rbeginE,@object
	.size		_ZN34_INTERNAL_aecf3123_4_k_cu_621dcec54cuda3std3__45__cpo6rbeginE,(_ZN34_INTERNAL_aecf3123_4_k_cu_621dcec54cuda3std6ranges3__45__cpo7advanceE - _ZN34_INTERNAL_aecf3123_4_k_cu_621dcec54cuda3std3__45__cpo6rbeginE)
_ZN34_INTERNAL_aecf3123_4_k_cu_621dcec54cuda3std3__45__cpo6rbeginE:
	.zero		1
	.type		_ZN34_INTERNAL_aecf3123_4_k_cu_621dcec54cuda3std6ranges3__45__cpo7advanceE,@object
	.size		_ZN34_INTERNAL_aecf3123_4_k_cu_621dcec54cuda3std6ranges3__45__cpo7advanceE,(_ZN34_INTERNAL_aecf3123_4_k_cu_621dcec54cuda3std3__47nulloptE - _ZN34_INTERNAL_aecf3123_4_k_cu_621dcec54cuda3std6ranges3__45__cpo7advanceE)
_ZN34_INTERNAL_aecf3123_4_k_cu_621dcec54cuda3std6ranges3__45__cpo7advanceE:
	.zero		1
	.type		_ZN34_INTERNAL_aecf3123_4_k_cu_621dcec54cuda3std3__47nulloptE,@object
	.size		_ZN34_INTERNAL_aecf3123_4_k_cu_621dcec54cuda3std3__47nulloptE,(_ZN34_INTERNAL_aecf3123_4_k_cu_621dcec54cuda3std6ranges3__45__cpo8distanceE - _ZN34_INTERNAL_aecf3123_4_k_cu_621dcec54cuda3std3__47nulloptE)
_ZN34_INTERNAL_aecf3123_4_k_cu_621dcec54cuda3std3__47nulloptE:
	.zero		1
	.type		_ZN34_INTERNAL_aecf3123_4_k_cu_621dcec54cuda3std6ranges3__45__cpo8distanceE,@object
	.size		_ZN34_INTERNAL_aecf3123_4_k_cu_621dcec54cuda3std6ranges3__45__cpo8distanceE,(_ZN34_INTERNAL_aecf3123_4_k_cu_621dcec56thrust24THRUST_300001_SM_1000_NS12placeholders3_10E - _ZN34_INTERNAL_aecf3123_4_k_cu_621dcec54cuda3std6ranges3__45__cpo8distanceE)
_ZN34_INTERNAL_aecf3123_4_k_cu_621dcec54cuda3std6ranges3__45__cpo8distanceE:
	.zero		1
	.type		_ZN34_INTERNAL_aecf3123_4_k_cu_621dcec56thrust24THRUST_300001_SM_1000_NS12placeholders3_10E,@object
	.size		_ZN34_INTERNAL_aecf3123_4_k_cu_621dcec56thrust24THRUST_300001_SM_1000_NS12placeholders3_10E,(_ZN34_INTERNAL_aecf3123_4_k_cu_621dcec54cuda3std3__419piecewise_constructE - _ZN34_INTERNAL_aecf3123_4_k_cu_621dcec56thrust24THRUST_300001_SM_1000_NS12placeholders3_10E)
_ZN34_INTERNAL_aecf3123_4_k_cu_621dcec56thrust24THRUST_300001_SM_1000_NS12placeholders3_10E:
	.zero		1
	.type		_ZN34_INTERNAL_aecf3123_4_k_cu_621dcec54cuda3std3__419piecewise_constructE,@object
	.size		_ZN34_INTERNAL_aecf3123_4_k_cu_621dcec54cuda3std3__419piecewise_constructE,(_ZN34_INTERNAL_aecf3123_4_k_cu_621dcec54cuda3std6ranges3__45__cpo5cdataE - _ZN34_INTERNAL_aecf3123_4_k_cu_621dcec54cuda3std3__419piecewise_constructE)
_ZN34_INTERNAL_aecf3123_4_k_cu_621dcec54cuda3std3__419piecewise_constructE:
	.zero		1
	.type		_ZN34_INTERNAL_aecf3123_4_k_cu_621dcec54cuda3std6ranges3__45__cpo5cdataE,@object
	.size		_ZN34_INTERNAL_aecf3123_4_k_cu_621dcec54cuda3std6ranges3__45__cpo5cdataE,(_ZN34_INTERNAL_aecf3123_4_k_cu_621dcec56thrust24THRUST_300001_SM_1000_NS12placeholders2_2E - _ZN34_INTERNAL_aecf3123_4_k_cu_621dcec54cuda3std6ranges3__45__cpo5cdataE)
_ZN34_INTERNAL_aecf3123_4_k_cu_621dcec54cuda3std6ranges3__45__cpo5cdataE:
	.zero		1
	.type		_ZN34_INTERNAL_aecf3123_4_k_cu_621dcec56thrust24THRUST_300001_SM_1000_NS12placeholders2_2E,@object
	.size		_ZN34_INTERNAL_aecf3123_4_k_cu_621dcec56thrust24THRUST_300001_SM_1000_NS12placeholders2_2E,(_ZN34_INTERNAL_aecf3123_4_k_cu_621dcec54cuda3std3__45__cpo3endE - _ZN34_INTERNAL_aecf3123_4_k_cu_621dcec56thrust24THRUST_300001_SM_1000_NS12placeholders2_2E)
_ZN34_INTERNAL_aecf3123_4_k_cu_621dcec56thrust24THRUST_300001_SM_1000_NS12placeholders2_2E:
	.zero		1
	.type		_ZN34_INTERNAL_aecf3123_4_k_cu_621dcec54cuda3std3__45__cpo3endE,@object
	.size		_ZN34_INTERNAL_aecf3123_4_k_cu_621dcec54cuda3std3__45__cpo3endE,(_ZN34_INTERNAL_aecf3123_4_k_cu_621dcec54cuda3std6ranges3__45__cpo3endE - _ZN34_INTERNAL_aecf3123_4_k_cu_621dcec54cuda3std3__45__cpo3endE)
_ZN34_INTERNAL_aecf3123_4_k_cu_621dcec54cuda3std3__45__cpo3endE:
	.zero		1
	.type		_ZN34_INTERNAL_aecf3123_4_k_cu_621dcec54cuda3std6ranges3__45__cpo3endE,@object
	.size		_ZN34_INTERNAL_aecf3123_4_k_cu_621dcec54cuda3std6ranges3__45__cpo3endE,(_ZN34_INTERNAL_aecf3123_4_k_cu_621dcec56thrust24THRUST_300001_SM_1000_NS12placeholders2_6E - _ZN34_INTERNAL_aecf3123_4_k_cu_621dcec54cuda3std6ranges3__45__cpo3endE)
_ZN34_INTERNAL_aecf3123_4_k_cu_621dcec54cuda3std6ranges3__45__cpo3endE:
	.zero		1
	.type		_ZN34_INTERNAL_aecf3123_4_k_cu_621dcec56thrust24THRUST_300001_SM_1000_NS12placeholders2_6E,@object
	.size		_ZN34_INTERNAL_aecf3123_4_k_cu_621dcec56thrust24THRUST_300001_SM_1000_NS12placeholders2_6E,(_ZN34_INTERNAL_aecf3123_4_k_cu_621dcec54cuda3std3__45__cpo4rendE - _ZN34_INTERNAL_aecf3123_4_k_cu_621dcec56thrust24THRUST_300001_SM_1000_NS12placeholders2_6E)
_ZN34_INTERNAL_aecf3123_4_k_cu_621dcec56thrust24THRUST_300001_SM_1000_NS12placeholders2_6E:
	.zero		1
	.type		_ZN34_INTERNAL_aecf3123_4_k_cu_621dcec54cuda3std3__45__cpo4rendE,@object
	.size		_ZN34_INTERNAL_aecf3123_4_k_cu_621dcec54cuda3std3__45__cpo4rendE,(_ZN34_INTERNAL_aecf3123_4_k_cu_621dcec54cuda3std6ranges3__45__cpo9iter_swapE - _ZN34_INTERNAL_aecf3123_4_k_cu_621dcec54cuda3std3__45__cpo4rendE)
_ZN34_INTERNAL_aecf3123_4_k_cu_621dcec54cuda3std3__45__cpo4rendE:
	.zero		1
	.type		_ZN34_INTERNAL_aecf3123_4_k_cu_621dcec54cuda3std6ranges3__45__cpo9iter_swapE,@object
	.size		_ZN34_INTERNAL_aecf3123_4_k_cu_621dcec54cuda3std6ranges3__45__cpo9iter_swapE,(_ZN34_INTERNAL_aecf3123_4_k_cu_621dcec54cuda3std3__48unexpectE - _ZN34_INTERNAL_aecf3123_4_k_cu_621dcec54cuda3std6ranges3__45__cpo9iter_swapE)
_ZN34_INTERNAL_aecf3123_4_k_cu_621dcec54cuda3std6ranges3__45__cpo9iter_swapE:
	.zero		1
	.type		_ZN34_INTERNAL_aecf3123_4_k_cu_621dcec54cuda3std3__48unexpectE,@object
	.size		_ZN34_INTERNAL_aecf3123_4_k_cu_621dcec54cuda3std3__48unexpectE,(_ZN34_INTERNAL_aecf3123_4_k_cu_621dcec56thrust24THRUST_300001_SM_1000_NS8cuda_cub3parE - _ZN34_INTERNAL_aecf3123_4_k_cu_621dcec54cuda3std3__48unexpectE)
_ZN34_INTERNAL_aecf3123_4_k_cu_621dcec54cuda3std3__48unexpectE:
	.zero		1
	.type		_ZN34_INTERNAL_aecf3123_4_k_cu_621dcec56thrust24THRUST_300001_SM_1000_NS8cuda_cub3parE,@object
	.size		_ZN34_INTERNAL_aecf3123_4_k_cu_621dcec56thrust24THRUST_300001_SM_1000_NS8cuda_cub3parE,(_ZN34_INTERNAL_aecf3123_4_k_cu_621dcec56thrust24THRUST_300001_SM_1000_NS12placeholders2_4E - _ZN34_INTERNAL_aecf3123_4_k_cu_621dcec56thrust24THRUST_300001_SM_1000_NS8cuda_cub3parE)
_ZN34_INTERNAL_aecf3123_4_k_cu_621dcec56thrust24THRUST_300001_SM_1000_NS8cuda_cub3parE:
	.zero		1
	.type		_ZN34_INTERNAL_aecf3123_4_k_cu_621dcec56thrust24THRUST_300001_SM_1000_NS12placeholders2_4E,@object
	.size		_ZN34_INTERNAL_aecf3123_4_k_cu_621dcec56thrust24THRUST_300001_SM_1000_NS12placeholders2_4E,(_ZN34_INTERNAL_aecf3123_4_k_cu_621dcec54cuda3std3__45__cpo4cendE - _ZN34_INTERNAL_aecf3123_4_k_cu_621dcec56thrust24THRUST_300001_SM_1000_NS12placeholders2_4E)
_ZN34_INTERNAL_aecf3123_4_k_cu_621dcec56thrust24THRUST_300001_SM_1000_NS12placeholders2_4E:
	.zero		1
	.type		_ZN34_INTERNAL_aecf3123_4_k_cu_621dcec54cuda3std3__45__cpo4cendE,@object
	.size		_ZN34_INTERNAL_aecf3123_4_k_cu_621dcec54cuda3std3__45__cpo4cendE,(_ZN34_INTERNAL_aecf3123_4_k_cu_621dcec54cuda3std6ranges3__45__cpo4cendE - _ZN34_INTERNAL_aecf3123_4_k_cu_621dcec54cuda3std3__45__cpo4cendE)
_ZN34_INTERNAL_aecf3123_4_k_cu_621dcec54cuda3std3__45__cpo4cendE:
	.zero		1
	.type		_ZN34_INTERNAL_aecf3123_4_k_cu_621dcec54cuda3std6ranges3__45__cpo4cendE,@object
	.size		_ZN34_INTERNAL_aecf3123_4_k_cu_621dcec54cuda3std6ranges3__45__cpo4cendE,(_ZN34_INTERNAL_aecf3123_4_k_cu_621dcec54cuda3std3__420unreachable_sentinelE - _ZN34_INTERNAL_aecf3123_4_k_cu_621dcec54cuda3std6ranges3__45__cpo4cendE)
_ZN34_INTERNAL_aecf3123_4_k_cu_621dcec54cuda3std6ranges3__45__cpo4cendE:
	.zero		1
	.type		_ZN34_INTERNAL_aecf3123_4_k_cu_621dcec54cuda3std3__420unreachable_sentinelE,@object
	.size		_ZN34_INTERNAL_aecf3123_4_k_cu_621dcec54cuda3std3__420unreachable_sentinelE,(_ZN34_INTERNAL_aecf3123_4_k_cu_621dcec54cuda3std6ranges3__45__cpo5ssizeE - _ZN34_INTERNAL_aecf3123_4_k_cu_621dcec54cuda3std3__420unreachable_sentinelE)
_ZN34_INTERNAL_aecf3123_4_k_cu_621dcec54cuda3std3__420unreachable_sentinelE:
	.zero		1
	.type		_ZN34_INTERNAL_aecf3123_4_k_cu_621dcec54cuda3std6ranges3__45__cpo5ssizeE,@object
	.size		_ZN34_INTERNAL_aecf3123_4_k_cu_621dcec54cuda3std6ranges3__45__cpo5ssizeE,(_ZN34_INTERNAL_aecf3123_4_k_cu_621dcec56thrust24THRUST_300001_SM_1000_NS12placeholders2_8E - _ZN34_INTERNAL_aecf3123_4_k_cu_621dcec54cuda3std6ranges3__45__cpo5ssizeE)
_ZN34_INTERNAL_aecf3123_4_k_cu_621dcec54cuda3std6ranges3__45__cpo5ssizeE:
	.zero		1
	.type		_ZN34_INTERNAL_aecf3123_4_k_cu_621dcec56thrust24THRUST_300001_SM_1000_NS12placeholders2_8E,@object
	.size		_ZN34_INTERNAL_aecf3123_4_k_cu_621dcec56thrust24THRUST_300001_SM_1000_NS12placeholders2_8E,(_ZN34_INTERNAL_aecf3123_4_k_cu_621dcec54cuda3std3__45__cpo5crendE - _ZN34_INTERNAL_aecf3123_4_k_cu_621dcec56thrust24THRUST_300001_SM_1000_NS12placeholders2_8E)
_ZN34_INTERNAL_aecf3123_4_k_cu_621dcec56thrust24THRUST_300001_SM_1000_NS12placeholders2_8E:
	.zero		1
	.type		_ZN34_INTERNAL_aecf3123_4_k_cu_621dcec54cuda3std3__45__cpo5crendE,@object
	.size		_ZN34_INTERNAL_aecf3123_4_k_cu_621dcec54cuda3std3__45__cpo5crendE,(_ZN34_INTERNAL_aecf3123_4_k_cu_621dcec54cuda3std6ranges3__45__cpo4prevE - _ZN34_INTERNAL_aecf3123_4_k_cu_621dcec54cuda3std3__45__cpo5crendE)
_ZN34_INTERNAL_aecf3123_4_k_cu_621dcec54cuda3std3__45__cpo5crendE:
	.zero		1
	.type		_ZN34_INTERNAL_aecf3123_4_k_cu_621dcec54cuda3std6ranges3__45__cpo4prevE,@object
	.size		_ZN34_INTERNAL_aecf3123_4_k_cu_621dcec54cuda3std6ranges3__45__cpo4prevE,(_ZN34_INTERNAL_aecf3123_4_k_cu_621dcec54cuda3std6ranges3__45__cpo9iter_moveE - _ZN34_INTERNAL_aecf3123_4_k_cu_621dcec54cuda3std6ranges3__45__cpo4prevE)
_ZN34_INTERNAL_aecf3123_4_k_cu_621dcec54cuda3std6ranges3__45__cpo4prevE:
	.zero		1
	.type		_ZN34_INTERNAL_aecf3123_4_k_cu_621dcec54cuda3std6ranges3__45__cpo9iter_moveE,@object
	.size		_ZN34_INTERNAL_aecf3123_4_k_cu_621dcec54cuda3std6ranges3__45__cpo9iter_moveE,(_ZN34_INTERNAL_aecf3123_4_k_cu_621dcec56thrust24THRUST_300001_SM_1000_NS6system6detail10sequential3seqE - _ZN34_INTERNAL_aecf3123_4_k_cu_621dcec54cuda3std6ranges3__45__cpo9iter_moveE)
_ZN34_INTERNAL_aecf3123_4_k_cu_621dcec54cuda3std6ranges3__45__cpo9iter_moveE:
	.zero		1
	.type		_ZN34_INTERNAL_aecf3123_4_k_cu_621dcec56thrust24THRUST_300001_SM_1000_NS6system6detail10sequential3seqE,@object
	.size		_ZN34_INTERNAL_aecf3123_4_k_cu_621dcec56thrust24THRUST_300001_SM_1000_NS6system6detail10sequential3seqE,(.L_31 - _ZN34_INTERNAL_aecf3123_4_k_cu_621dcec56thrust24THRUST_300001_SM_1000_NS6system6detail10sequential3seqE)
_ZN34_INTERNAL_aecf3123_4_k_cu_621dcec56thrust24THRUST_300001_SM_1000_NS6system6detail10sequential3seqE:
	.zero		1
.L_31:


//--------------------- .nv.constant0._ZN3cub18CUB_300001_SM_10006detail11EmptyKernelIvEEvv --------------------------
	.section	.nv.constant0._ZN3cub18CUB_300001_SM_10006detail11EmptyKernelIvEEvv,"a",@progbits
	.sectionflags	@""
	.align	4
.nv.constant0._ZN3cub18CUB_300001_SM_10006detail11EmptyKernelIvEEvv:
	.zero		896


//--------------------- .nv.constant0._Z10matmul_gpuPKfS0_Pfiii --------------------------
	.section	.nv.constant0._Z10matmul_gpuPKfS0_Pfiii,"a",@progbits
	.sectionflags	@""
	.align	4
.nv.constant0._Z10matmul_gpuPKfS0_Pfiii:
	.zero		932


//--------------------- SYMBOLS --------------------------

	.type		.nv.reservedSmem.offset0,@object
	.size		.nv.reservedSmem.offset0,0x4
